//
// Generated by NVIDIA NVVM Compiler
//
// Compiler Build ID: CL-36424714
// Cuda compilation tools, release 13.0, V13.0.88
// Based on NVVM 20.0.0
//

.version 9.0
.target sm_100
.address_size 64

	// .globl	_Z11colorToGrayPhS_iii

.visible .entry _Z11colorToGrayPhS_iii(
	.param .u64 .ptr .align 1 _Z11colorToGrayPhS_iii_param_0,
	.param .u64 .ptr .align 1 _Z11colorToGrayPhS_iii_param_1,
	.param .u32 _Z11colorToGrayPhS_iii_param_2,
	.param .u32 _Z11colorToGrayPhS_iii_param_3,
	.param .u32 _Z11colorToGrayPhS_iii_param_4
)
{
	.reg .pred 	%p<4>;
	.reg .b16 	%rs<4>;
	.reg .b32 	%r<18>;
	.reg .b32 	%f<7>;
	.reg .b64 	%rd<9>;

	ld.param.u64 	%rd1, [_Z11colorToGrayPhS_iii_param_0];
	ld.param.u64 	%rd2, [_Z11colorToGrayPhS_iii_param_1];
	ld.param.u32 	%r3, [_Z11colorToGrayPhS_iii_param_2];
	ld.param.u32 	%r5, [_Z11colorToGrayPhS_iii_param_3];
	ld.param.u32 	%r4, [_Z11colorToGrayPhS_iii_param_4];
	mov.u32 	%r7, %tid.x;
	mov.u32 	%r8, %ctaid.x;
	mov.u32 	%r9, %ntid.x;
	mad.lo.s32 	%r1, %r8, %r9, %r7;
	mov.u32 	%r10, %tid.y;
	mov.u32 	%r11, %ctaid.y;
	mov.u32 	%r12, %ntid.y;
	mad.lo.s32 	%r13, %r11, %r12, %r10;
	setp.ge.s32 	%p1, %r1, %r3;
	setp.ge.s32 	%p2, %r13, %r5;
	or.pred  	%p3, %p1, %p2;
	@%p3 bra 	$L__BB0_2;
	cvta.to.global.u64 	%rd3, %rd2;
	cvta.to.global.u64 	%rd4, %rd1;
	mad.lo.s32 	%r14, %r3, %r13, %r1;
	mul.lo.s32 	%r15, %r4, %r13;
	mad.lo.s32 	%r16, %r1, 3, %r15;
	cvt.s64.s32 	%rd5, %r16;
	add.s64 	%rd6, %rd3, %rd5;
	ld.global.u8 	%rs1, [%rd6];
	ld.global.u8 	%rs2, [%rd6+1];
	ld.global.u8 	%rs3, [%rd6+2];
	cvt.rn.f32.u16 	%f1, %rs1;
	cvt.rn.f32.u16 	%f2, %rs2;
	mul.f32 	%f3, %f2, 0f3F35C28F;
	fma.rn.f32 	%f4, %f1, 0f3E570A3D, %f3;
	cvt.rn.f32.u16 	%f5, %rs3;
	fma.rn.f32 	%f6, %f5, 0f3D8F5C29, %f4;
	cvt.rzi.u32.f32 	%r17, %f6;
	cvt.s64.s32 	%rd7, %r14;
	add.s64 	%rd8, %rd4, %rd7;
	st.global.u8 	[%rd8], %r17;
$L__BB0_2:
	ret;

}


// ===== COMPILED SASS (sm_100) =====

	.target	sm_100

	.elftype	@"ET_EXEC"


//--------------------- .note.nv.tkinfo           --------------------------
	.section	.note.nv.tkinfo,"",@"SHT_NOTE"
	.sectionflags	@"SHF_NOTE_NV_TKINFO"
	.tkinfo
        /*0018*/ 	.word	0x00000002
        /*0030*/ 	.string	""
        /*0030*/ 	.string	"ptxas"
        /*0030*/ 	.string	"Cuda compilation tools, release 13.0, V13.0.88"
        /*0030*/ 	.string	"Build cuda_13.0.r13.0/compiler.36424714_0"
        /*0030*/ 	.string	"-arch sm_100 -m 64 "



//--------------------- .note.nv.cuinfo           --------------------------
	.section	.note.nv.cuinfo,"",@"SHT_NOTE"
	.sectionflags	@"SHF_NOTE_NV_CUINFO"
        /*0018*/ 	.short	0x0002
        /*001a*/ 	.short	0x0064
        /*001c*/ 	.short	0x0082
	.zero		2


//--------------------- .nv.info                  --------------------------
	.section	.nv.info,"",@"SHT_CUDA_INFO"
	.align	4


	//----- nvinfo : EIATTR_REGCOUNT
	.align		4
        /*0000*/ 	.byte	0x04, 0x2f
        /*0002*/ 	.short	(.L_1 - .L_0)
	.align		4
.L_0:
        /*0004*/ 	.word	index@(_Z11colorToGrayPhS_iii)
        /*0008*/ 	.word	0x0000000c


	//----- nvinfo : EIATTR_FRAME_SIZE
	.align		4
.L_1:
        /*000c*/ 	.byte	0x04, 0x11
        /*000e*/ 	.short	(.L_3 - .L_2)
	.align		4
.L_2:
        /*0010*/ 	.word	index@(_Z11colorToGrayPhS_iii)
        /*0014*/ 	.word	0x00000000


	//----- nvinfo : EIATTR_MIN_STACK_SIZE
	.align		4
.L_3:
        /*0018*/ 	.byte	0x04, 0x12
        /*001a*/ 	.short	(.L_5 - .L_4)
	.align		4
.L_4:
        /*001c*/ 	.word	index@(_Z11colorToGrayPhS_iii)
        /*0020*/ 	.word	0x00000000
.L_5:


//--------------------- .nv.compat                --------------------------
	.section	.nv.compat,"",@"SHT_CUDA_COMPAT_INFO"
	.align	4
        /*0000*/ 	.byte	0x02, 0x09, 0x00, 0x00, 0x02, 0x02, 0x01, 0x00, 0x02, 0x05, 0x05, 0x00, 0x03, 0x07, 0x01, 0x01
        /*0010*/ 	.byte	0x02, 0x03, 0x00, 0x00, 0x02, 0x06, 0x01, 0x00, 0x04, 0x0b, 0x08, 0x00, 0x09, 0x00, 0x00, 0x00
        /*0020*/ 	.byte	0x00, 0x00, 0x00, 0x00


//--------------------- .nv.info._Z11colorToGrayPhS_iii --------------------------
	.section	.nv.info._Z11colorToGrayPhS_iii,"",@"SHT_CUDA_INFO"
	.sectionflags	@""
	.align	4


	//----- nvinfo : EIATTR_CUDA_API_VERSION
	.align		4
        /*0000*/ 	.byte	0x04, 0x37
        /*0002*/ 	.short	(.L_7 - .L_6)
.L_6:
        /*0004*/ 	.word	0x00000082


	//----- nvinfo : EIATTR_KPARAM_INFO
	.align		4
.L_7:
        /*0008*/ 	.byte	0x04, 0x17
        /*000a*/ 	.short	(.L_9 - .L_8)
.L_8:
        /*000c*/ 	.word	0x00000000
        /*0010*/ 	.short	0x0004
        /*0012*/ 	.short	0x0018
        /*0014*/ 	.byte	0x00, 0xf0, 0x11, 0x00


	//----- nvinfo : EIATTR_KPARAM_INFO
	.align		4
.L_9:
        /*0018*/ 	.byte	0x04, 0x17
        /*001a*/ 	.short	(.L_11 - .L_10)
.L_10:
        /*001c*/ 	.word	0x00000000
        /*0020*/ 	.short	0x0003
        /*0022*/ 	.short	0x0014
        /*0024*/ 	.byte	0x00, 0xf0, 0x11, 0x00


	//----- nvinfo : EIATTR_KPARAM_INFO
	.align		4
.L_11:
        /*0028*/ 	.byte	0x04, 0x17
        /*002a*/ 	.short	(.L_13 - .L_12)
.L_12:
        /*002c*/ 	.word	0x00000000
        /*0030*/ 	.short	0x0002
        /*0032*/ 	.short	0x0010
        /*0034*/ 	.byte	0x00, 0xf0, 0x11, 0x00


	//----- nvinfo : EIATTR_KPARAM_INFO
	.align		4
.L_13:
        /*0038*/ 	.byte	0x04, 0x17
        /*003a*/ 	.short	(.L_15 - .L_14)
.L_14:
        /*003c*/ 	.word	0x00000000
        /*0040*/ 	.short	0x0001
        /*0042*/ 	.short	0x0008
        /*0044*/ 	.byte	0x00, 0xf5, 0x21, 0x00


	//----- nvinfo : EIATTR_KPARAM_INFO
	.align		4
.L_15:
        /*0048*/ 	.byte	0x04, 0x17
        /*004a*/ 	.short	(.L_17 - .L_16)
.L_16:
        /*004c*/ 	.word	0x00000000
        /*0050*/ 	.short	0x0000
        /*0052*/ 	.short	0x0000
        /*0054*/ 	.byte	0x00, 0xf5, 0x21, 0x00


	//----- nvinfo : EIATTR_SPARSE_MMA_MASK
	.align		4
.L_17:
        /*0058*/ 	.byte	0x03, 0x50
        /*005a*/ 	.short	0x0000


	//----- nvinfo : EIATTR_MAXREG_COUNT
	.align		4
        /*005c*/ 	.byte	0x03, 0x1b
        /*005e*/ 	.short	0x00ff


	//----- nvinfo : EIATTR_MERCURY_ISA_VERSION
	.align		4
        /*0060*/ 	.byte	0x03, 0x5f
        /*0062*/ 	.short	0x0101


	//----- nvinfo : EIATTR_VRC_CTA_INIT_COUNT
	.align		4
        /*0064*/ 	.byte	0x02, 0x4a
	.zero		1
	.zero		1


	//----- nvinfo : EIATTR_EXIT_INSTR_OFFSETS
	.align		4
        /*0068*/ 	.byte	0x04, 0x1c
        /*006a*/ 	.short	(.L_19 - .L_18)


	//   ....[0]....
.L_18:
        /*006c*/ 	.word	0x000000c0


	//   ....[1]....
        /*0070*/ 	.word	0x00000220


	//----- nvinfo : EIATTR_CBANK_PARAM_SIZE
	.align		4
.L_19:
        /*0074*/ 	.byte	0x03, 0x19
        /*0076*/ 	.short	0x001c


	//----- nvinfo : EIATTR_PARAM_CBANK
	.align		4
        /*0078*/ 	.byte	0x04, 0x0a
        /*007a*/ 	.short	(.L_21 - .L_20)
	.align		4
.L_20:
        /*007c*/ 	.word	index@(.nv.constant0._Z11colorToGrayPhS_iii)
        /*0080*/ 	.short	0x0380
        /*0082*/ 	.short	0x001c


	//----- nvinfo : EIATTR_SW_WAR
	.align		4
.L_21:
        /*0084*/ 	.byte	0x04, 0x36
        /*0086*/ 	.short	(.L_23 - .L_22)
.L_22:
        /*0088*/ 	.word	0x00000008
.L_23:


//--------------------- .nv.callgraph             --------------------------
	.section	.nv.callgraph,"",@"SHT_CUDA_CALLGRAPH"
	.align	4
	.sectionentsize	8
	.align		4
        /*0000*/ 	.word	0x00000000
	.align		4
        /*0004*/ 	.word	0xffffffff
	.align		4
        /*0008*/ 	.word	0x00000000
	.align		4
        /*000c*/ 	.word	0xfffffffe
	.align		4
        /*0010*/ 	.word	0x00000000
	.align		4
        /*0014*/ 	.word	0xfffffffd
	.align		4
        /*0018*/ 	.word	0x00000000
	.align		4
        /*001c*/ 	.word	0xfffffffc


//--------------------- .text._Z11colorToGrayPhS_iii --------------------------
	.section	.text._Z11colorToGrayPhS_iii,"ax",@progbits
	.align	128
        .global         _Z11colorToGrayPhS_iii
        .type           _Z11colorToGrayPhS_iii,@function
        .size           _Z11colorToGrayPhS_iii,(.L_x_1 - _Z11colorToGrayPhS_iii)
        .other          _Z11colorToGrayPhS_iii,@"STO_CUDA_ENTRY STV_DEFAULT"
_Z11colorToGrayPhS_iii:
.text._Z11colorToGrayPhS_iii:
[----:B------:R-:W-:Y:S01]  /*0000*/  LDC R1, c[0x0][0x37c] ;  /* 0x0000df00ff017b82 */ /* 0x000fe20000000800 */
[----:B------:R-:W0:Y:S07]  /*0010*/  S2R R5, SR_TID.Y ;  /* 0x0000000000057919 */ /* 0x000e2e0000002200 */
[----:B------:R-:W1:Y:S01]  /*0020*/  LDC R3, c[0x0][0x360] ;  /* 0x0000d800ff037b82 */ /* 0x000e620000000800 */
[----:B------:R-:W2:Y:S01]  /*0030*/  LDCU.64 UR6, c[0x0][0x390] ;  /* 0x00007200ff0677ac */ /* 0x000ea20008000a00 */
[----:B------:R-:W1:Y:S06]  /*0040*/  S2R R0, SR_TID.X ;  /* 0x0000000000007919 */ /* 0x000e6c0000002100 */
[----:B------:R-:W0:Y:S08]  /*0050*/  S2UR UR5, SR_CTAID.Y ;  /* 0x00000000000579c3 */ /* 0x000e300000002600 */
[----:B------:R-:W0:Y:S08]  /*0060*/  LDC R2, c[0x0][0x364] ;  /* 0x0000d900ff027b82 */ /* 0x000e300000000800 */
[----:B------:R-:W1:Y:S01]  /*0070*/  S2UR UR4, SR_CTAID.X ;  /* 0x00000000000479c3 */ /* 0x000e620000002500 */
[----:B0-----:R-:W-:-:S05]  /*0080*/  IMAD R5, R2, UR5, R5 ;  /* 0x0000000502057c24 */ /* 0x001fca000f8e0205 */
[----:B--2---:R-:W-:Y:S01]  /*0090*/  ISETP.GE.AND P0, PT, R5, UR7, PT ;  /* 0x0000000705007c0c */ /* 0x004fe2000bf06270 */
[----:B-1----:R-:W-:-:S05]  /*00a0*/  IMAD R0, R3, UR4, R0 ;  /* 0x0000000403007c24 */ /* 0x002fca000f8e0200 */
[----:B------:R-:W-:-:S13]  /*00b0*/  ISETP.GE.OR P0, PT, R0, UR6, P0 ;  /* 0x0000000600007c0c */ /* 0x000fda0008706670 */
[----:B------:R-:W-:Y:S05]  /*00c0*/  @P0 EXIT ;  /* 0x000000000000094d */ /* 0x000fea0003800000 */
[----:B------:R-:W0:Y:S01]  /*00d0*/  LDCU UR4, c[0x0][0x398] ;  /* 0x00007300ff0477ac */ /* 0x000e220008000800 */
[----:B------:R-:W1:Y:S01]  /*00e0*/  LDCU.128 UR8, c[0x0][0x380] ;  /* 0x00007000ff0877ac */ /* 0x000e620008000c00 */
[----:B0-----:R-:W-:Y:S01]  /*00f0*/  IMAD R3, R5, UR4, RZ ;  /* 0x0000000405037c24 */ /* 0x001fe2000f8e02ff */
[----:B------:R-:W0:Y:S03]  /*0100*/  LDCU.64 UR4, c[0x0][0x358] ;  /* 0x00006b00ff0477ac */ /* 0x000e260008000a00 */
[----:B------:R-:W-:-:S05]  /*0110*/  IMAD R3, R0, 0x3, R3 ;  /* 0x0000000300037824 */ /* 0x000fca00078e0203 */
[----:B-1----:R-:W-:-:S04]  /*0120*/  IADD3 R2, P0, PT, R3, UR10, RZ ;  /* 0x0000000a03027c10 */ /* 0x002fc8000ff1e0ff */
[----:B------:R-:W-:-:S05]  /*0130*/  LEA.HI.X.SX32 R3, R3, UR11, 0x1, P0 ;  /* 0x0000000b03037c11 */ /* 0x000fca00080f0eff */
[----:B0-----:R-:W2:Y:S04]  /*0140*/  LDG.E.U8 R6, desc[UR4][R2.64+0x1] ;  /* 0x0000010402067981 */ /* 0x001ea8000c1e1100 */
[----:B------:R-:W3:Y:S04]  /*0150*/  LDG.E.U8 R4, desc[UR4][R2.64] ;  /* 0x0000000402047981 */ /* 0x000ee8000c1e1100 */
[----:B------:R-:W4:Y:S01]  /*0160*/  LDG.E.U8 R7, desc[UR4][R2.64+0x2] ;  /* 0x0000020402077981 */ /* 0x000f22000c1e1100 */
[----:B------:R-:W-:Y:S01]  /*0170*/  IMAD R0, R5, UR6, R0 ;  /* 0x0000000605007c24 */ /* 0x000fe2000f8e0200 */
[----:B--2---:R-:W-:-:S02]  /*0180*/  I2FP.F32.U32 R6, R6 ;  /* 0x0000000600067245 */ /* 0x004fc40000201000 */
[----:B---3--:R-:W-:-:S03]  /*0190*/  I2FP.F32.U32 R4, R4 ;  /* 0x0000000400047245 */ /* 0x008fc60000201000 */
[----:B------:R-:W-:Y:S01]  /*01a0*/  FMUL R9, R6, 0.70999997854232788086 ;  /* 0x3f35c28f06097820 */ /* 0x000fe20000400000 */
[----:B----4-:R-:W-:-:S03]  /*01b0*/  I2FP.F32.U32 R7, R7 ;  /* 0x0000000700077245 */ /* 0x010fc60000201000 */
[----:B------:R-:W-:-:S04]  /*01c0*/  FFMA R4, R4, 0.20999999344348907471, R9 ;  /* 0x3e570a3d04047823 */ /* 0x000fc80000000009 */
[----:B------:R-:W-:Y:S01]  /*01d0*/  FFMA R7, R7, 0.070000000298023223877, R4 ;  /* 0x3d8f5c2907077823 */ /* 0x000fe20000000004 */
[----:B------:R-:W-:-:S04]  /*01e0*/  IADD3 R4, P0, PT, R0, UR8, RZ ;  /* 0x0000000800047c10 */ /* 0x000fc8000ff1e0ff */
[----:B------:R-:W-:Y:S01]  /*01f0*/  LEA.HI.X.SX32 R5, R0, UR9, 0x1, P0 ;  /* 0x0000000900057c11 */ /* 0x000fe200080f0eff */
[----:B------:R-:W0:Y:S04]  /*0200*/  F2I.U32.TRUNC.NTZ R7, R7 ;  /* 0x0000000700077305 */ /* 0x000e28000020f000 */
[----:B0-----:R-:W-:Y:S01]  /*0210*/  STG.E.U8 desc[UR4][R4.64], R7 ;  /* 0x0000000704007986 */ /* 0x001fe2000c101104 */
[----:B------:R-:W-:Y:S05]  /*0220*/  EXIT ;  /* 0x000000000000794d */ /* 0x000fea0003800000 */
.L_x_0:
[----:B------:R-:W-:-:S00]  /*0230*/  BRA `(.L_x_0) ;  /* 0xfffffffc00fc7947 */ /* 0x000fc0000383ffff */
[----:B------:R-:W-:-:S00]  /*0240*/  NOP ;  /* 0x0000000000007918 */ /* 0x000fc00000000000 */
        /* <DEDUP_REMOVED lines=11> */
.L_x_1:


//--------------------- .nv.shared.reserved.0     --------------------------
	.section	.nv.shared.reserved.0,"aw",@nobits
	.weak		__nv_reservedSMEM_offset_0_alias
	.size		__nv_reservedSMEM_offset_0_alias, 0, 64
	.other		__nv_reservedSMEM_offset_0_alias,@"STO_CUDA_RESERVED_SHARED STV_DEFAULT"
__nv_reservedSMEM_offset_0_alias:
	.zero		0
	.zero		64


//--------------------- .nv.constant0._Z11colorToGrayPhS_iii --------------------------
	.section	.nv.constant0._Z11colorToGrayPhS_iii,"a",@progbits
	.sectionflags	@""
	.align	4
.nv.constant0._Z11colorToGrayPhS_iii:
	.zero		924


//--------------------- SYMBOLS --------------------------

	.type		.nv.reservedSmem.offset0,@object
	.size		.nv.reservedSmem.offset0,0x4
